//
// Generated by NVIDIA NVVM Compiler
//
// Compiler Build ID: CL-36424714
// Cuda compilation tools, release 13.0, V13.0.88
// Based on NVVM 20.0.0
//

.version 9.0
.target sm_100
.address_size 64

	// .globl	_Z9imageBlurPhS_ii

.visible .entry _Z9imageBlurPhS_ii(
	.param .u64 .ptr .align 1 _Z9imageBlurPhS_ii_param_0,
	.param .u64 .ptr .align 1 _Z9imageBlurPhS_ii_param_1,
	.param .u32 _Z9imageBlurPhS_ii_param_2,
	.param .u32 _Z9imageBlurPhS_ii_param_3
)
{
	.reg .pred 	%p<64>;
	.reg .b32 	%r<131>;
	.reg .b64 	%rd<13>;

	ld.param.u64 	%rd5, [_Z9imageBlurPhS_ii_param_0];
	ld.param.u64 	%rd4, [_Z9imageBlurPhS_ii_param_1];
	ld.param.u32 	%r67, [_Z9imageBlurPhS_ii_param_2];
	ld.param.u32 	%r68, [_Z9imageBlurPhS_ii_param_3];
	cvta.to.global.u64 	%rd1, %rd5;
	mov.u32 	%r69, %ctaid.x;
	mov.u32 	%r1, %ntid.x;
	mov.u32 	%r70, %tid.x;
	mad.lo.s32 	%r101, %r69, %r1, %r70;
	mov.u32 	%r71, %ctaid.y;
	mov.u32 	%r3, %ntid.y;
	mov.u32 	%r72, %tid.y;
	mad.lo.s32 	%r4, %r71, %r3, %r72;
	setp.ge.s32 	%p5, %r101, %r67;
	@%p5 bra 	$L__BB0_30;
	mov.u32 	%r73, %nctaid.y;
	mul.lo.s32 	%r5, %r73, %r3;
	mov.u32 	%r74, %nctaid.x;
	mul.lo.s32 	%r6, %r74, %r1;
	cvta.to.global.u64 	%rd2, %rd4;
$L__BB0_2:
	setp.ge.s32 	%p6, %r4, %r68;
	@%p6 bra 	$L__BB0_29;
	add.s32 	%r75, %r101, -5;
	setp.gt.s32 	%p7, %r101, 4;
	setp.lt.s32 	%p8, %r75, %r67;
	and.pred  	%p1, %p7, %p8;
	add.s32 	%r76, %r101, -4;
	setp.gt.s32 	%p9, %r101, 3;
	setp.lt.s32 	%p10, %r76, %r67;
	and.pred  	%p2, %p9, %p10;
	add.s32 	%r77, %r101, -2;
	setp.gt.s32 	%p11, %r101, 1;
	setp.lt.s32 	%p12, %r77, %r67;
	and.pred  	%p3, %p11, %p12;
	cvt.s64.s32 	%rd7, %r101;
	mov.u32 	%r102, %r4;
$L__BB0_4:
	add.s32 	%r80, %r102, -5;
	mul.lo.s32 	%r105, %r67, %r80;
	add.s32 	%r104, %r101, %r105;
	mov.b32 	%r110, 0;
	mov.b32 	%r106, -5;
	mov.u32 	%r103, %r102;
	mov.u32 	%r109, %r110;
$L__BB0_5:
	add.s32 	%r81, %r103, -5;
	setp.gt.s32 	%p13, %r81, -1;
	setp.lt.s32 	%p14, %r81, %r68;
	and.pred  	%p4, %p13, %p14;
	and.pred  	%p15, %p4, %p1;
	cvt.s64.s32 	%rd6, %r105;
	add.s64 	%rd8, %rd7, %rd6;
	add.s64 	%rd3, %rd1, %rd8;
	not.pred 	%p16, %p15;
	@%p16 bra 	$L__BB0_7;
	ld.global.u8 	%r82, [%rd3+-5];
	add.s32 	%r109, %r109, %r82;
	add.s32 	%r110, %r110, 1;
$L__BB0_7:
	and.pred  	%p17, %p4, %p2;
	not.pred 	%p18, %p17;
	@%p18 bra 	$L__BB0_9;
	ld.global.u8 	%r83, [%rd3+-4];
	add.s32 	%r109, %r109, %r83;
	add.s32 	%r110, %r110, 1;
$L__BB0_9:
	setp.gt.s32 	%p19, %r101, 2;
	add.s32 	%r84, %r101, -3;
	setp.lt.s32 	%p20, %r84, %r67;
	and.pred  	%p21, %p19, %p20;
	and.pred  	%p22, %p4, %p21;
	not.pred 	%p23, %p22;
	@%p23 bra 	$L__BB0_11;
	ld.global.u8 	%r85, [%rd3+-3];
	add.s32 	%r109, %r109, %r85;
	add.s32 	%r110, %r110, 1;
$L__BB0_11:
	and.pred  	%p24, %p4, %p3;
	not.pred 	%p25, %p24;
	@%p25 bra 	$L__BB0_13;
	ld.global.u8 	%r86, [%rd3+-2];
	add.s32 	%r109, %r109, %r86;
	add.s32 	%r110, %r110, 1;
$L__BB0_13:
	setp.gt.s32 	%p26, %r101, 0;
	setp.le.s32 	%p27, %r101, %r67;
	and.pred  	%p28, %p26, %p27;
	and.pred  	%p29, %p4, %p28;
	not.pred 	%p30, %p29;
	@%p30 bra 	$L__BB0_15;
	ld.global.u8 	%r87, [%rd3+-1];
	add.s32 	%r109, %r109, %r87;
	add.s32 	%r110, %r110, 1;
$L__BB0_15:
	setp.gt.s32 	%p31, %r101, -1;
	setp.lt.s32 	%p32, %r101, %r67;
	and.pred  	%p33, %p31, %p32;
	and.pred  	%p34, %p4, %p33;
	not.pred 	%p35, %p34;
	@%p35 bra 	$L__BB0_17;
	cvt.s64.s32 	%rd9, %r104;
	add.s64 	%rd10, %rd1, %rd9;
	ld.global.u8 	%r88, [%rd10];
	add.s32 	%r109, %r109, %r88;
	add.s32 	%r110, %r110, 1;
$L__BB0_17:
	setp.gt.s32 	%p36, %r101, -2;
	add.s32 	%r89, %r101, 1;
	setp.lt.s32 	%p37, %r89, %r67;
	and.pred  	%p38, %p36, %p37;
	and.pred  	%p39, %p4, %p38;
	not.pred 	%p40, %p39;
	@%p40 bra 	$L__BB0_19;
	ld.global.u8 	%r90, [%rd3+1];
	add.s32 	%r109, %r109, %r90;
	add.s32 	%r110, %r110, 1;
$L__BB0_19:
	setp.gt.s32 	%p41, %r101, -3;
	add.s32 	%r91, %r101, 2;
	setp.lt.s32 	%p42, %r91, %r67;
	and.pred  	%p43, %p41, %p42;
	and.pred  	%p44, %p4, %p43;
	not.pred 	%p45, %p44;
	@%p45 bra 	$L__BB0_21;
	ld.global.u8 	%r92, [%rd3+2];
	add.s32 	%r109, %r109, %r92;
	add.s32 	%r110, %r110, 1;
$L__BB0_21:
	setp.gt.s32 	%p46, %r101, -4;
	add.s32 	%r93, %r101, 3;
	setp.lt.s32 	%p47, %r93, %r67;
	and.pred  	%p48, %p46, %p47;
	and.pred  	%p49, %p4, %p48;
	not.pred 	%p50, %p49;
	@%p50 bra 	$L__BB0_23;
	ld.global.u8 	%r94, [%rd3+3];
	add.s32 	%r109, %r109, %r94;
	add.s32 	%r110, %r110, 1;
$L__BB0_23:
	setp.gt.s32 	%p51, %r101, -5;
	add.s32 	%r95, %r101, 4;
	setp.lt.s32 	%p52, %r95, %r67;
	and.pred  	%p53, %p51, %p52;
	and.pred  	%p54, %p4, %p53;
	not.pred 	%p55, %p54;
	@%p55 bra 	$L__BB0_25;
	ld.global.u8 	%r96, [%rd3+4];
	add.s32 	%r109, %r109, %r96;
	add.s32 	%r110, %r110, 1;
$L__BB0_25:
	setp.gt.s32 	%p56, %r101, -6;
	add.s32 	%r97, %r101, 5;
	setp.lt.s32 	%p57, %r97, %r67;
	and.pred  	%p58, %p56, %p57;
	and.pred  	%p59, %p4, %p58;
	not.pred 	%p60, %p59;
	@%p60 bra 	$L__BB0_27;
	ld.global.u8 	%r98, [%rd3+5];
	add.s32 	%r109, %r109, %r98;
	add.s32 	%r110, %r110, 1;
$L__BB0_27:
	add.s32 	%r106, %r106, 1;
	add.s32 	%r105, %r105, %r67;
	add.s32 	%r104, %r104, %r67;
	add.s32 	%r103, %r103, 1;
	setp.ne.s32 	%p61, %r106, 6;
	@%p61 bra 	$L__BB0_5;
	div.s32 	%r99, %r109, %r110;
	mad.lo.s32 	%r100, %r102, %r67, %r101;
	cvt.s64.s32 	%rd11, %r100;
	add.s64 	%rd12, %rd2, %rd11;
	st.global.u8 	[%rd12], %r99;
	add.s32 	%r102, %r102, %r5;
	setp.lt.s32 	%p62, %r102, %r68;
	@%p62 bra 	$L__BB0_4;
$L__BB0_29:
	add.s32 	%r101, %r101, %r6;
	setp.lt.s32 	%p63, %r101, %r67;
	@%p63 bra 	$L__BB0_2;
$L__BB0_30:
	ret;

}


// ===== COMPILED SASS (sm_100) =====

	.target	sm_100

	.elftype	@"ET_EXEC"


//--------------------- .note.nv.tkinfo           --------------------------
	.section	.note.nv.tkinfo,"",@"SHT_NOTE"
	.sectionflags	@"SHF_NOTE_NV_TKINFO"
	.tkinfo
        /*0018*/ 	.word	0x00000002
        /*0030*/ 	.string	""
        /*0030*/ 	.string	"ptxas"
        /*0030*/ 	.string	"Cuda compilation tools, release 13.0, V13.0.88"
        /*0030*/ 	.string	"Build cuda_13.0.r13.0/compiler.36424714_0"
        /*0030*/ 	.string	"-arch sm_100 -m 64 "



//--------------------- .note.nv.cuinfo           --------------------------
	.section	.note.nv.cuinfo,"",@"SHT_NOTE"
	.sectionflags	@"SHF_NOTE_NV_CUINFO"
        /*0018*/ 	.short	0x0002
        /*001a*/ 	.short	0x0064
        /*001c*/ 	.short	0x0082
	.zero		2


//--------------------- .nv.info                  --------------------------
	.section	.nv.info,"",@"SHT_CUDA_INFO"
	.align	4


	//----- nvinfo : EIATTR_REGCOUNT
	.align		4
        /*0000*/ 	.byte	0x04, 0x2f
        /*0002*/ 	.short	(.L_1 - .L_0)
	.align		4
.L_0:
        /*0004*/ 	.word	index@(_Z9imageBlurPhS_ii)
        /*0008*/ 	.word	0x0000001c


	//----- nvinfo : EIATTR_FRAME_SIZE
	.align		4
.L_1:
        /*000c*/ 	.byte	0x04, 0x11
        /*000e*/ 	.short	(.L_3 - .L_2)
	.align		4
.L_2:
        /*0010*/ 	.word	index@(_Z9imageBlurPhS_ii)
        /*0014*/ 	.word	0x00000000


	//----- nvinfo : EIATTR_MIN_STACK_SIZE
	.align		4
.L_3:
        /*0018*/ 	.byte	0x04, 0x12
        /*001a*/ 	.short	(.L_5 - .L_4)
	.align		4
.L_4:
        /*001c*/ 	.word	index@(_Z9imageBlurPhS_ii)
        /*0020*/ 	.word	0x00000000
.L_5:


//--------------------- .nv.compat                --------------------------
	.section	.nv.compat,"",@"SHT_CUDA_COMPAT_INFO"
	.align	4
        /*0000*/ 	.byte	0x02, 0x09, 0x00, 0x00, 0x02, 0x02, 0x01, 0x00, 0x02, 0x05, 0x05, 0x00, 0x03, 0x07, 0x01, 0x01
        /*0010*/ 	.byte	0x02, 0x03, 0x00, 0x00, 0x02, 0x06, 0x01, 0x00, 0x04, 0x0b, 0x08, 0x00, 0x09, 0x00, 0x00, 0x00
        /*0020*/ 	.byte	0x00, 0x00, 0x00, 0x00


//--------------------- .nv.info._Z9imageBlurPhS_ii --------------------------
	.section	.nv.info._Z9imageBlurPhS_ii,"",@"SHT_CUDA_INFO"
	.sectionflags	@""
	.align	4


	//----- nvinfo : EIATTR_CUDA_API_VERSION
	.align		4
        /*0000*/ 	.byte	0x04, 0x37
        /*0002*/ 	.short	(.L_7 - .L_6)
.L_6:
        /*0004*/ 	.word	0x00000082


	//----- nvinfo : EIATTR_KPARAM_INFO
	.align		4
.L_7:
        /*0008*/ 	.byte	0x04, 0x17
        /*000a*/ 	.short	(.L_9 - .L_8)
.L_8:
        /*000c*/ 	.word	0x00000000
        /*0010*/ 	.short	0x0003
        /*0012*/ 	.short	0x0014
        /*0014*/ 	.byte	0x00, 0xf0, 0x11, 0x00


	//----- nvinfo : EIATTR_KPARAM_INFO
	.align		4
.L_9:
        /*0018*/ 	.byte	0x04, 0x17
        /*001a*/ 	.short	(.L_11 - .L_10)
.L_10:
        /*001c*/ 	.word	0x00000000
        /*0020*/ 	.short	0x0002
        /*0022*/ 	.short	0x0010
        /*0024*/ 	.byte	0x00, 0xf0, 0x11, 0x00


	//----- nvinfo : EIATTR_KPARAM_INFO
	.align		4
.L_11:
        /*0028*/ 	.byte	0x04, 0x17
        /*002a*/ 	.short	(.L_13 - .L_12)
.L_12:
        /*002c*/ 	.word	0x00000000
        /*0030*/ 	.short	0x0001
        /*0032*/ 	.short	0x0008
        /*0034*/ 	.byte	0x00, 0xf5, 0x21, 0x00


	//----- nvinfo : EIATTR_KPARAM_INFO
	.align		4
.L_13:
        /*0038*/ 	.byte	0x04, 0x17
        /*003a*/ 	.short	(.L_15 - .L_14)
.L_14:
        /*003c*/ 	.word	0x00000000
        /*0040*/ 	.short	0x0000
        /*0042*/ 	.short	0x0000
        /*0044*/ 	.byte	0x00, 0xf5, 0x21, 0x00


	//----- nvinfo : EIATTR_SPARSE_MMA_MASK
	.align		4
.L_15:
        /*0048*/ 	.byte	0x03, 0x50
        /*004a*/ 	.short	0x0000


	//----- nvinfo : EIATTR_MAXREG_COUNT
	.align		4
        /*004c*/ 	.byte	0x03, 0x1b
        /*004e*/ 	.short	0x00ff


	//----- nvinfo : EIATTR_MERCURY_ISA_VERSION
	.align		4
        /*0050*/ 	.byte	0x03, 0x5f
        /*0052*/ 	.short	0x0101


	//----- nvinfo : EIATTR_VRC_CTA_INIT_COUNT
	.align		4
        /*0054*/ 	.byte	0x02, 0x4a
	.zero		1
	.zero		1


	//----- nvinfo : EIATTR_EXIT_INSTR_OFFSETS
	.align		4
        /*0058*/ 	.byte	0x04, 0x1c
        /*005a*/ 	.short	(.L_17 - .L_16)


	//   ....[0]....
.L_16:
        /*005c*/ 	.word	0x000000b0


	//   ....[1]....
        /*0060*/ 	.word	0x00000af0


	//----- nvinfo : EIATTR_CRS_STACK_SIZE
	.align		4
.L_17:
        /*0064*/ 	.byte	0x04, 0x1e
        /*0066*/ 	.short	(.L_19 - .L_18)
.L_18:
        /*0068*/ 	.word	0x00000000


	//----- nvinfo : EIATTR_CBANK_PARAM_SIZE
	.align		4
.L_19:
        /*006c*/ 	.byte	0x03, 0x19
        /*006e*/ 	.short	0x0018


	//----- nvinfo : EIATTR_PARAM_CBANK
	.align		4
        /*0070*/ 	.byte	0x04, 0x0a
        /*0072*/ 	.short	(.L_21 - .L_20)
	.align		4
.L_20:
        /*0074*/ 	.word	index@(.nv.constant0._Z9imageBlurPhS_ii)
        /*0078*/ 	.short	0x0380
        /*007a*/ 	.short	0x0018


	//----- nvinfo : EIATTR_SW_WAR
	.align		4
.L_21:
        /*007c*/ 	.byte	0x04, 0x36
        /*007e*/ 	.short	(.L_23 - .L_22)
.L_22:
        /*0080*/ 	.word	0x00000008
.L_23:


//--------------------- .nv.callgraph             --------------------------
	.section	.nv.callgraph,"",@"SHT_CUDA_CALLGRAPH"
	.align	4
	.sectionentsize	8
	.align		4
        /*0000*/ 	.word	0x00000000
	.align		4
        /*0004*/ 	.word	0xffffffff
	.align		4
        /*0008*/ 	.word	0x00000000
	.align		4
        /*000c*/ 	.word	0xfffffffe
	.align		4
        /*0010*/ 	.word	0x00000000
	.align		4
        /*0014*/ 	.word	0xfffffffd
	.align		4
        /*0018*/ 	.word	0x00000000
	.align		4
        /*001c*/ 	.word	0xfffffffc


//--------------------- .text._Z9imageBlurPhS_ii  --------------------------
	.section	.text._Z9imageBlurPhS_ii,"ax",@progbits
	.align	128
        .global         _Z9imageBlurPhS_ii
        .type           _Z9imageBlurPhS_ii,@function
        .size           _Z9imageBlurPhS_ii,(.L_x_6 - _Z9imageBlurPhS_ii)
        .other          _Z9imageBlurPhS_ii,@"STO_CUDA_ENTRY STV_DEFAULT"
_Z9imageBlurPhS_ii:
.text._Z9imageBlurPhS_ii:
[----:B------:R-:W-:Y:S01]  /*0000*/  LDC R1, c[0x0][0x37c] ;  /* 0x0000df00ff017b82 */ /* 0x000fe20000000800 */
[----:B------:R-:W0:Y:S07]  /*0010*/  S2R R6, SR_TID.X ;  /* 0x0000000000067919 */ /* 0x000e2e0000002100 */
[----:B------:R-:W0:Y:S01]  /*0020*/  S2UR UR4, SR_CTAID.X ;  /* 0x00000000000479c3 */ /* 0x000e220000002500 */
[----:B------:R-:W1:Y:S01]  /*0030*/  LDCU UR6, c[0x0][0x390] ;  /* 0x00007200ff0677ac */ /* 0x000e620008000800 */
[----:B------:R-:W2:Y:S06]  /*0040*/  S2R R0, SR_TID.Y ;  /* 0x0000000000007919 */ /* 0x000eac0000002200 */
[----:B------:R-:W0:Y:S08]  /*0050*/  LDC R9, c[0x0][0x360] ;  /* 0x0000d800ff097b82 */ /* 0x000e300000000800 */
[----:B------:R-:W2:Y:S08]  /*0060*/  S2UR UR5, SR_CTAID.Y ;  /* 0x00000000000579c3 */ /* 0x000eb00000002600 */
[----:B------:R-:W2:Y:S01]  /*0070*/  LDC R7, c[0x0][0x364] ;  /* 0x0000d900ff077b82 */ /* 0x000ea20000000800 */
[----:B0-----:R-:W-:-:S05]  /*0080*/  IMAD R6, R9, UR4, R6 ;  /* 0x0000000409067c24 */ /* 0x001fca000f8e0206 */
[----:B-1----:R-:W-:Y:S01]  /*0090*/  ISETP.GE.AND P0, PT, R6, UR6, PT ;  /* 0x0000000606007c0c */ /* 0x002fe2000bf06270 */
[----:B--2---:R-:W-:-:S12]  /*00a0*/  IMAD R0, R7, UR5, R0 ;  /* 0x0000000507007c24 */ /* 0x004fd8000f8e0200 */
[----:B------:R-:W-:Y:S05]  /*00b0*/  @P0 EXIT ;  /* 0x000000000000094d */ /* 0x000fea0003800000 */
[----:B------:R-:W0:Y:S01]  /*00c0*/  LDCU UR4, c[0x0][0x374] ;  /* 0x00006e80ff0477ac */ /* 0x000e220008000800 */
[----:B------:R-:W1:Y:S01]  /*00d0*/  LDCU UR5, c[0x0][0x370] ;  /* 0x00006e00ff0577ac */ /* 0x000e620008000800 */
[----:B------:R-:W2:Y:S01]  /*00e0*/  LDCU.64 UR6, c[0x0][0x358] ;  /* 0x00006b00ff0677ac */ /* 0x000ea20008000a00 */
[----:B------:R-:W3:Y:S01]  /*00f0*/  LDCU UR11, c[0x0][0x390] ;  /* 0x00007200ff0b77ac */ /* 0x000ee20008000800 */
[----:B------:R-:W4:Y:S01]  /*0100*/  LDCU UR10, c[0x0][0x394] ;  /* 0x00007280ff0a77ac */ /* 0x000f220008000800 */
[----:B0-----:R-:W-:Y:S01]  /*0110*/  IMAD R7, R7, UR4, RZ ;  /* 0x0000000407077c24 */ /* 0x001fe2000f8e02ff */
[----:B------:R-:W0:Y:S01]  /*0120*/  LDCU.64 UR8, c[0x0][0x380] ;  /* 0x00007000ff0877ac */ /* 0x000e220008000a00 */
[----:B-12---:R-:W-:-:S07]  /*0130*/  IMAD R9, R9, UR5, RZ ;  /* 0x0000000509097c24 */ /* 0x006fce000f8e02ff */
.L_x_4:
[----:B-1----:R-:W1:Y:S01]  /*0140*/  LDCU UR4, c[0x0][0x394] ;  /* 0x00007280ff0477ac */ /* 0x002e620008000800 */
[----:B------:R-:W-:Y:S01]  /*0150*/  BSSY.RECONVERGENT B0, `(.L_x_0) ;  /* 0x0000095000007945 */ /* 0x000fe20003800200 */
[----:B-1----:R-:W-:-:S13]  /*0160*/  ISETP.GE.AND P0, PT, R0, UR4, PT ;  /* 0x0000000400007c0c */ /* 0x002fda000bf06270 */
[----:B------:R-:W-:Y:S05]  /*0170*/  @P0 BRA `(.L_x_1) ;  /* 0x0000000800480947 */ /* 0x000fea0003800000 */
[----:B------:R-:W1:Y:S01]  /*0180*/  LDCU UR4, c[0x0][0x390] ;  /* 0x00007200ff0477ac */ /* 0x000e620008000800 */
[C---:B------:R-:W-:Y:S01]  /*0190*/  VIADD R2, R6.reuse, 0xfffffffb ;  /* 0xfffffffb06027836 */ /* 0x040fe20000000000 */
[----:B------:R-:W-:Y:S01]  /*01a0*/  SHF.R.S32.HI R8, RZ, 0x1f, R6 ;  /* 0x0000001fff087819 */ /* 0x000fe20000011406 */
[C---:B------:R-:W-:Y:S02]  /*01b0*/  VIADD R3, R6.reuse, 0xfffffffc ;  /* 0xfffffffc06037836 */ /* 0x040fe40000000000 */
[----:B------:R-:W-:Y:S02]  /*01c0*/  VIADD R4, R6, 0xfffffffe ;  /* 0xfffffffe06047836 */ /* 0x000fe40000000000 */
[----:B------:R-:W-:Y:S01]  /*01d0*/  IMAD.MOV.U32 R10, RZ, RZ, R0 ;  /* 0x000000ffff0a7224 */ /* 0x000fe200078e0000 */
[----:B-1----:R-:W-:Y:S02]  /*01e0*/  ISETP.GE.AND P0, PT, R2, UR4, PT ;  /* 0x0000000402007c0c */ /* 0x002fe4000bf06270 */
[----:B------:R-:W-:-:S02]  /*01f0*/  ISETP.GE.AND P1, PT, R3, UR4, PT ;  /* 0x0000000403007c0c */ /* 0x000fc4000bf26270 */
[----:B------:R-:W-:Y:S02]  /*0200*/  ISETP.GE.AND P2, PT, R4, UR4, PT ;  /* 0x0000000404007c0c */ /* 0x000fe4000bf46270 */
[C---:B------:R-:W-:Y:S02]  /*0210*/  ISETP.GT.AND P3, PT, R6.reuse, 0x4, !P0 ;  /* 0x000000040600780c */ /* 0x040fe40004764270 */
[C---:B------:R-:W-:Y:S02]  /*0220*/  ISETP.GT.AND P1, PT, R6.reuse, 0x3, !P1 ;  /* 0x000000030600780c */ /* 0x040fe40004f24270 */
[----:B------:R-:W-:Y:S02]  /*0230*/  ISETP.GT.AND P0, PT, R6, 0x1, !P2 ;  /* 0x000000010600780c */ /* 0x000fe40005704270 */
[----:B------:R-:W-:Y:S02]  /*0240*/  P2R R16, PR, RZ, 0x8 ;  /* 0x00000008ff107803 */ /* 0x000fe40000000000 */
[----:B------:R-:W-:-:S02]  /*0250*/  P2R R18, PR, RZ, 0x2 ;  /* 0x00000002ff127803 */ /* 0x000fc40000000000 */
[----:B------:R-:W-:-:S07]  /*0260*/  P2R R20, PR, RZ, 0x1 ;  /* 0x00000001ff147803 */ /* 0x000fce0000000000 */
.L_x_3:
[----:B-1----:R-:W1:Y:S01]  /*0270*/  LDCU UR4, c[0x0][0x390] ;  /* 0x00007200ff0477ac */ /* 0x002e620008000800 */
[----:B------:R-:W-:Y:S02]  /*0280*/  VIADD R15, R10, 0xfffffffb ;  /* 0xfffffffb0a0f7836 */ /* 0x000fe40000000000 */
[----:B------:R-:W-:Y:S02]  /*0290*/  IMAD.MOV.U32 R11, RZ, RZ, RZ ;  /* 0x000000ffff0b7224 */ /* 0x000fe400078e00ff */
[----:B------:R-:W-:Y:S02]  /*02a0*/  IMAD.MOV.U32 R13, RZ, RZ, -0x5 ;  /* 0xfffffffbff0d7424 */ /* 0x000fe400078e00ff */
[----:B------:R-:W-:Y:S02]  /*02b0*/  IMAD.MOV.U32 R14, RZ, RZ, R10 ;  /* 0x000000ffff0e7224 */ /* 0x000fe400078e000a */
[----:B------:R-:W-:Y:S02]  /*02c0*/  IMAD.MOV.U32 R12, RZ, RZ, RZ ;  /* 0x000000ffff0c7224 */ /* 0x000fe400078e00ff */
[----:B-1----:R-:W-:-:S04]  /*02d0*/  IMAD R15, R15, UR4, RZ ;  /* 0x000000040f0f7c24 */ /* 0x002fc8000f8e02ff */
[----:B------:R-:W-:-:S07]  /*02e0*/  IMAD.IADD R21, R15, 0x1, R6 ;  /* 0x000000010f157824 */ /* 0x000fce00078e0206 */
.L_x_2:
[----:B------:R-:W-:Y:S01]  /*02f0*/  VIADD R2, R14, 0xfffffffb ;  /* 0xfffffffb0e027836 */ /* 0x000fe20000000000 */
[----:B------:R-:W-:Y:S01]  /*0300*/  ISETP.NE.AND P0, PT, R16, RZ, PT ;  /* 0x000000ff1000720c */ /* 0x000fe20003f05270 */
[----:B------:R-:W-:Y:S01]  /*0310*/  VIADD R4, R6, 0xfffffffd ;  /* 0xfffffffd06047836 */ /* 0x000fe20000000000 */
[----:B------:R-:W-:Y:S02]  /*0320*/  SHF.R.S32.HI R3, RZ, 0x1f, R15 ;  /* 0x0000001fff037819 */ /* 0x000fe4000001140f */
[----:B----4-:R-:W-:Y:S02]  /*0330*/  ISETP.GE.AND P6, PT, R2, UR10, PT ;  /* 0x0000000a02007c0c */ /* 0x010fe4000bfc6270 */
[----:B------:R-:W-:Y:S02]  /*0340*/  ISETP.NE.AND P3, PT, R18, RZ, PT ;  /* 0x000000ff1200720c */ /* 0x000fe40003f65270 */
[----:B------:R-:W-:-:S04]  /*0350*/  ISETP.GT.AND P6, PT, R2, -0x1, !P6 ;  /* 0xffffffff0200780c */ /* 0x000fc800077c4270 */
[----:B------:R-:W-:Y:S02]  /*0360*/  PLOP3.LUT P2, PT, P6, P0, PT, 0x80, 0x8 ;  /* 0x000000000008781c */ /* 0x000fe40003741070 */
[----:B0-----:R-:W-:-:S04]  /*0370*/  IADD3 R2, P0, P1, R6, UR8, R15 ;  /* 0x0000000806027c10 */ /* 0x001fc8000f91e00f */
[----:B------:R-:W-:Y:S02]  /*0380*/  IADD3.X R3, PT, PT, R8, UR9, R3, P0, P1 ;  /* 0x0000000908037c10 */ /* 0x000fe400087e2403 */
[----:B---3--:R-:W-:Y:S02]  /*0390*/  ISETP.GE.AND P1, PT, R4, UR11, PT ;  /* 0x0000000b04007c0c */ /* 0x008fe4000bf26270 */
[----:B------:R-:W-:Y:S02]  /*03a0*/  PLOP3.LUT P0, PT, P6, P3, PT, 0x80, 0x8 ;  /* 0x000000000008781c */ /* 0x000fe40003707070 */
[----:B------:R-:W-:Y:S01]  /*03b0*/  ISETP.GT.AND P1, PT, R6, 0x2, !P1 ;  /* 0x000000020600780c */ /* 0x000fe20004f24270 */
[----:B------:R-:W2:Y:S03]  /*03c0*/  @P2 LDG.E.U8 R5, desc[UR6][R2.64+-0x5] ;  /* 0xfffffb0602052981 */ /* 0x000ea6000c1e1100 */
[----:B------:R-:W-:-:S07]  /*03d0*/  PLOP3.LUT P1, PT, P6, P1, PT, 0x80, 0x8 ;  /* 0x000000000008781c */ /* 0x000fce0003723070 */
[----:B------:R-:W3:Y:S06]  /*03e0*/  @P0 LDG.E.U8 R17, desc[UR6][R2.64+-0x4] ;  /* 0xfffffc0602110981 */ /* 0x000eec000c1e1100 */
[----:B------:R-:W4:Y:S01]  /*03f0*/  @P1 LDG.E.U8 R19, desc[UR6][R2.64+-0x3] ;  /* 0xfffffd0602131981 */ /* 0x000f22000c1e1100 */
[C---:B------:R-:W-:Y:S01]  /*0400*/  ISETP.GE.AND P5, PT, R6.reuse, UR11, PT ;  /* 0x0000000b06007c0c */ /* 0x040fe2000bfa6270 */
[----:B------:R-:W-:Y:S02]  /*0410*/  @P2 VIADD R11, R11, 0x1 ;  /* 0x000000010b0b2836 */ /* 0x000fe40000000000 */
[C---:B------:R-:W-:Y:S01]  /*0420*/  VIADD R23, R6.reuse, 0x4 ;  /* 0x0000000406177836 */ /* 0x040fe20000000000 */
[----:B------:R-:W-:Y:S01]  /*0430*/  ISETP.GT.AND P5, PT, R6, -0x1, !P5 ;  /* 0xffffffff0600780c */ /* 0x000fe20006fa4270 */
[----:B------:R-:W-:-:S02]  /*0440*/  @P0 VIADD R11, R11, 0x1 ;  /* 0x000000010b0b0836 */ /* 0x000fc40000000000 */
[C---:B------:R-:W-:Y:S01]  /*0450*/  VIADD R22, R6.reuse, 0x3 ;  /* 0x0000000306167836 */ /* 0x040fe20000000000 */
[----:B------:R-:W-:Y:S01]  /*0460*/  PLOP3.LUT P5, PT, P6, P5, PT, 0x80, 0x8 ;  /* 0x000000000008781c */ /* 0x000fe200037ab070 */
[----:B------:R-:W-:Y:S02]  /*0470*/  @P1 VIADD R11, R11, 0x1 ;  /* 0x000000010b0b1836 */ /* 0x000fe40000000000 */
[----:B------:R-:W-:Y:S02]  /*0480*/  VIADD R24, R6, 0x5 ;  /* 0x0000000506187836 */ /* 0x000fe40000000000 */
[----:B--2---:R-:W-:Y:S01]  /*0490*/  @P2 IMAD.IADD R12, R12, 0x1, R5 ;  /* 0x000000010c0c2824 */ /* 0x004fe200078e0205 */
[----:B------:R-:W-:Y:S01]  /*04a0*/  ISETP.GE.AND P2, PT, R22, UR11, PT ;  /* 0x0000000b16007c0c */ /* 0x000fe2000bf46270 */
[----:B------:R-:W-:-:S03]  /*04b0*/  VIADD R5, R6, 0x1 ;  /* 0x0000000106057836 */ /* 0x000fc60000000000 */
[----:B------:R-:W-:Y:S02]  /*04c0*/  ISETP.GT.AND P2, PT, R6, -0x4, !P2 ;  /* 0xfffffffc0600780c */ /* 0x000fe40005744270 */
[----:B------:R-:W-:Y:S02]  /*04d0*/  ISETP.GE.AND P4, PT, R5, UR11, PT ;  /* 0x0000000b05007c0c */ /* 0x000fe4000bf86270 */
[----:B------:R-:W-:Y:S01]  /*04e0*/  PLOP3.LUT P2, PT, P6, P2, PT, 0x80, 0x8 ;  /* 0x000000000008781c */ /* 0x000fe20003745070 */
[----:B---3--:R-:W-:Y:S01]  /*04f0*/  @P0 IMAD.IADD R12, R12, 0x1, R17 ;  /* 0x000000010c0c0824 */ /* 0x008fe200078e0211 */
[C---:B------:R-:W-:Y:S02]  /*0500*/  @P5 IADD3 R4, P0, PT, R21.reuse, UR8, RZ ;  /* 0x0000000815045c10 */ /* 0x040fe4000ff1e0ff */
[----:B------:R-:W-:Y:S02]  /*0510*/  P2R R17, PR, RZ, 0x20 ;  /* 0x00000020ff117803 */ /* 0x000fe40000000000 */
[----:B------:R-:W-:Y:S01]  /*0520*/  @P5 LEA.HI.X.SX32 R5, R21, UR9, 0x1, P0 ;  /* 0x0000000915055c11 */ /* 0x000fe200080f0eff */
[----:B----4-:R-:W-:Y:S01]  /*0530*/  @P1 IMAD.IADD R12, R12, 0x1, R19 ;  /* 0x000000010c0c1824 */ /* 0x010fe200078e0213 */
[C---:B------:R-:W-:Y:S01]  /*0540*/  ISETP.GT.AND P0, PT, R6.reuse, UR11, PT ;  /* 0x0000000b06007c0c */ /* 0x040fe2000bf04270 */
[----:B------:R-:W-:Y:S01]  /*0550*/  VIADD R19, R6, 0x2 ;  /* 0x0000000206137836 */ /* 0x000fe20000000000 */
[----:B------:R-:W-:-:S02]  /*0560*/  ISETP.GE.AND P1, PT, R23, UR11, PT ;  /* 0x0000000b17007c0c */ /* 0x000fc4000bf26270 */
[C---:B------:R-:W-:Y:S02]  /*0570*/  ISETP.GT.AND P0, PT, R6.reuse, RZ, !P0 ;  /* 0x000000ff0600720c */ /* 0x040fe40004704270 */
[----:B------:R-:W-:Y:S02]  /*0580*/  ISETP.GT.AND P1, PT, R6, -0x5, !P1 ;  /* 0xfffffffb0600780c */ /* 0x000fe40004f24270 */
[----:B------:R-:W-:Y:S02]  /*0590*/  PLOP3.LUT P0, PT, P6, P0, PT, 0x80, 0x8 ;  /* 0x000000000008781c */ /* 0x000fe40003701070 */
[----:B------:R-:W-:Y:S02]  /*05a0*/  P2R R22, PR, RZ, 0x2 ;  /* 0x00000002ff167803 */ /* 0x000fe40000000000 */
[----:B------:R-:W-:Y:S02]  /*05b0*/  ISETP.GE.AND P3, PT, R19, UR11, PT ;  /* 0x0000000b13007c0c */ /* 0x000fe4000bf66270 */
[----:B------:R-:W-:-:S02]  /*05c0*/  ISETP.GE.AND P1, PT, R24, UR11, PT ;  /* 0x0000000b18007c0c */ /* 0x000fc4000bf26270 */
[----:B------:R-:W-:Y:S02]  /*05d0*/  P2R R19, PR, RZ, 0x1 ;  /* 0x00000001ff137803 */ /* 0x000fe40000000000 */
[C---:B------:R-:W-:Y:S02]  /*05e0*/  ISETP.GT.AND P4, PT, R6.reuse, -0x2, !P4 ;  /* 0xfffffffe0600780c */ /* 0x040fe40006784270 */
[C---:B------:R-:W-:Y:S02]  /*05f0*/  ISETP.GT.AND P3, PT, R6.reuse, -0x3, !P3 ;  /* 0xfffffffd0600780c */ /* 0x040fe40005f64270 */
[----:B------:R-:W-:Y:S02]  /*0600*/  ISETP.GT.AND P1, PT, R6, -0x6, !P1 ;  /* 0xfffffffa0600780c */ /* 0x000fe40004f24270 */
[----:B------:R-:W-:Y:S02]  /*0610*/  ISETP.NE.AND P0, PT, R22, RZ, PT ;  /* 0x000000ff1600720c */ /* 0x000fe40003f05270 */
[----:B------:R-:W-:-:S02]  /*0620*/  ISETP.NE.AND P5, PT, R20, RZ, PT ;  /* 0x000000ff1400720c */ /* 0x000fc40003fa5270 */
[----:B------:R-:W-:Y:S02]  /*0630*/  PLOP3.LUT P4, PT, P6, P4, PT, 0x80, 0x8 ;  /* 0x000000000008781c */ /* 0x000fe40003789070 */
[----:B------:R-:W-:Y:S02]  /*0640*/  PLOP3.LUT P3, PT, P6, P3, PT, 0x80, 0x8 ;  /* 0x000000000008781c */ /* 0x000fe40003767070 */
[----:B------:R-:W-:Y:S02]  /*0650*/  PLOP3.LUT P0, PT, P6, P0, PT, 0x80, 0x8 ;  /* 0x000000000008781c */ /* 0x000fe40003701070 */
[----:B------:R-:W-:Y:S02]  /*0660*/  PLOP3.LUT P1, PT, P6, P1, PT, 0x80, 0x8 ;  /* 0x000000000008781c */ /* 0x000fe40003723070 */
[----:B------:R-:W-:Y:S02]  /*0670*/  PLOP3.LUT P6, PT, P6, P5, PT, 0x80, 0x8 ;  /* 0x000000000008781c */ /* 0x000fe400037cb070 */
[----:B------:R-:W-:-:S07]  /*0680*/  ISETP.NE.AND P5, PT, R17, RZ, PT ;  /* 0x000000ff1100720c */ /* 0x000fce0003fa5270 */
[----:B------:R-:W2:Y:S04]  /*0690*/  @P0 LDG.E.U8 R23, desc[UR6][R2.64+0x4] ;  /* 0x0000040602170981 */ /* 0x000ea8000c1e1100 */
[----:B------:R-:W3:Y:S01]  /*06a0*/  @P6 LDG.E.U8 R17, desc[UR6][R2.64+-0x2] ;  /* 0xfffffe0602116981 */ /* 0x000ee2000c1e1100 */
[----:B------:R-:W-:-:S03]  /*06b0*/  @P6 VIADD R11, R11, 0x1 ;  /* 0x000000010b0b6836 */ /* 0x000fc60000000000 */
[----:B------:R-:W4:Y:S04]  /*06c0*/  @P5 LDG.E.U8 R5, desc[UR6][R4.64] ;  /* 0x0000000604055981 */ /* 0x000f28000c1e1100 */
[----:B------:R-:W5:Y:S01]  /*06d0*/  @P1 LDG.E.U8 R25, desc[UR6][R2.64+0x5] ;  /* 0x0000050602191981 */ /* 0x000f62000c1e1100 */
[----:B---3--:R-:W-:Y:S01]  /*06e0*/  @P6 IMAD.IADD R12, R12, 0x1, R17 ;  /* 0x000000010c0c6824 */ /* 0x008fe200078e0211 */
[----:B------:R-:W-:Y:S02]  /*06f0*/  ISETP.NE.AND P6, PT, R19, RZ, PT ;  /* 0x000000ff1300720c */ /* 0x000fe40003fc5270 */
[----:B------:R-:W3:Y:S11]  /*0700*/  @P2 LDG.E.U8 R19, desc[UR6][R2.64+0x3] ;  /* 0x0000030602132981 */ /* 0x000ef6000c1e1100 */
[----:B------:R-:W2:Y:S01]  /*0710*/  @P6 LDG.E.U8 R17, desc[UR6][R2.64+-0x1] ;  /* 0xffffff0602116981 */ /* 0x000ea2000c1e1100 */
[----:B------:R-:W-:-:S02]  /*0720*/  @P6 VIADD R11, R11, 0x1 ;  /* 0x000000010b0b6836 */ /* 0x000fc40000000000 */
[----:B--2---:R-:W-:Y:S02]  /*0730*/  @P6 IMAD.IADD R12, R12, 0x1, R17 ;  /* 0x000000010c0c6824 */ /* 0x004fe400078e0211 */
[----:B------:R-:W2:Y:S02]  /*0740*/  @P4 LDG.E.U8 R17, desc[UR6][R2.64+0x1] ;  /* 0x0000010602114981 */ /* 0x000ea4000c1e1100 */
[----:B----4-:R-:W-:Y:S02]  /*0750*/  @P5 IMAD.IADD R12, R12, 0x1, R5 ;  /* 0x000000010c0c5824 */ /* 0x010fe400078e0205 */
[----:B------:R-:W-:Y:S02]  /*0760*/  @P5 VIADD R11, R11, 0x1 ;  /* 0x000000010b0b5836 */ /* 0x000fe40000000000 */
[----:B--2---:R-:W-:Y:S02]  /*0770*/  @P4 IMAD.IADD R12, R12, 0x1, R17 ;  /* 0x000000010c0c4824 */ /* 0x004fe400078e0211 */
[----:B------:R-:W2:Y:S01]  /*0780*/  @P3 LDG.E.U8 R17, desc[UR6][R2.64+0x2] ;  /* 0x0000020602113981 */ /* 0x000ea2000c1e1100 */
[----:B------:R-:W-:-:S02]  /*0790*/  @P4 VIADD R11, R11, 0x1 ;  /* 0x000000010b0b4836 */ /* 0x000fc40000000000 */
[----:B------:R-:W-:Y:S02]  /*07a0*/  VIADD R13, R13, 0x1 ;  /* 0x000000010d0d7836 */ /* 0x000fe40000000000 */
[----:B------:R-:W-:-:S04]  /*07b0*/  @P3 VIADD R11, R11, 0x1 ;  /* 0x000000010b0b3836 */ /* 0x000fc80000000000 */
[----:B------:R-:W-:-:S04]  /*07c0*/  @P2 VIADD R11, R11, 0x1 ;  /* 0x000000010b0b2836 */ /* 0x000fc80000000000 */
[----:B------:R-:W-:Y:S02]  /*07d0*/  @P0 VIADD R11, R11, 0x1 ;  /* 0x000000010b0b0836 */ /* 0x000fe40000000000 */
[----:B------:R-:W-:Y:S02]  /*07e0*/  VIADD R15, R15, UR11 ;  /* 0x0000000b0f0f7c36 */ /* 0x000fe40008000000 */
[----:B------:R-:W-:Y:S02]  /*07f0*/  VIADD R14, R14, 0x1 ;  /* 0x000000010e0e7836 */ /* 0x000fe40000000000 */
[----:B------:R-:W-:Y:S02]  /*0800*/  VIADD R21, R21, UR11 ;  /* 0x0000000b15157c36 */ /* 0x000fe40008000000 */
[----:B------:R-:W-:Y:S02]  /*0810*/  @P1 VIADD R11, R11, 0x1 ;  /* 0x000000010b0b1836 */ /* 0x000fe40000000000 */
[----:B--2---:R-:W-:-:S04]  /*0820*/  @P3 IMAD.IADD R12, R12, 0x1, R17 ;  /* 0x000000010c0c3824 */ /* 0x004fc800078e0211 */
[----:B---3--:R-:W-:Y:S01]  /*0830*/  @P2 IMAD.IADD R12, R12, 0x1, R19 ;  /* 0x000000010c0c2824 */ /* 0x008fe200078e0213 */
[----:B------:R-:W-:-:S03]  /*0840*/  ISETP.NE.AND P2, PT, R13, 0x6, PT ;  /* 0x000000060d00780c */ /* 0x000fc60003f45270 */
[----:B------:R-:W-:-:S04]  /*0850*/  @P0 IMAD.IADD R12, R12, 0x1, R23 ;  /* 0x000000010c0c0824 */ /* 0x000fc800078e0217 */
[----:B-----5:R-:W-:-:S06]  /*0860*/  @P1 IMAD.IADD R12, R12, 0x1, R25 ;  /* 0x000000010c0c1824 */ /* 0x020fcc00078e0219 */
[----:B------:R-:W-:Y:S05]  /*0870*/  @P2 BRA `(.L_x_2) ;  /* 0xfffffff8009c2947 */ /* 0x000fea000383ffff */
[-C--:B------:R-:W-:Y:S01]  /*0880*/  IABS R5, R11.reuse ;  /* 0x0000000b00057213 */ /* 0x080fe20000000000 */
[----:B------:R-:W0:Y:S01]  /*0890*/  LDCU.64 UR4, c[0x0][0x388] ;  /* 0x00007100ff0477ac */ /* 0x000e220008000a00 */
[----:B------:R-:W-:Y:S02]  /*08a0*/  IABS R15, R12 ;  /* 0x0000000c000f7213 */ /* 0x000fe40000000000 */
[----:B------:R-:W1:Y:S01]  /*08b0*/  I2F.RP R4, R5 ;  /* 0x0000000500047306 */ /* 0x000e620000209400 */
[-C--:B------:R-:W-:Y:S02]  /*08c0*/  IABS R17, R11.reuse ;  /* 0x0000000b00117213 */ /* 0x080fe40000000000 */
[----:B------:R-:W-:-:S04]  /*08d0*/  LOP3.LUT R12, R12, R11, RZ, 0x3c, !PT ;  /* 0x0000000b0c0c7212 */ /* 0x000fc800078e3cff */
[----:B------:R-:W-:Y:S01]  /*08e0*/  ISETP.GE.AND P0, PT, R12, RZ, PT ;  /* 0x000000ff0c00720c */ /* 0x000fe20003f06270 */
[----:B-1----:R-:W1:Y:S02]  /*08f0*/  MUFU.RCP R4, R4 ;  /* 0x0000000400047308 */ /* 0x002e640000001000 */
[----:B-1----:R-:W-:Y:S02]  /*0900*/  VIADD R2, R4, 0xffffffe ;  /* 0x0ffffffe04027836 */ /* 0x002fe40000000000 */
[----:B------:R-:W-:-:S04]  /*0910*/  IMAD.MOV R4, RZ, RZ, -R17 ;  /* 0x000000ffff047224 */ /* 0x000fc800078e0a11 */
[----:B------:R1:W2:Y:S02]  /*0920*/  F2I.FTZ.U32.TRUNC.NTZ R3, R2 ;  /* 0x0000000200037305 */ /* 0x0002a4000021f000 */
[----:B-1----:R-:W-:Y:S02]  /*0930*/  IMAD.MOV.U32 R2, RZ, RZ, RZ ;  /* 0x000000ffff027224 */ /* 0x002fe400078e00ff */
[----:B--2---:R-:W-:-:S04]  /*0940*/  IMAD.MOV R14, RZ, RZ, -R3 ;  /* 0x000000ffff0e7224 */ /* 0x004fc800078e0a03 */
[----:B------:R-:W-:Y:S02]  /*0950*/  IMAD R13, R14, R5, RZ ;  /* 0x000000050e0d7224 */ /* 0x000fe400078e02ff */
[----:B------:R-:W-:Y:S02]  /*0960*/  IMAD.MOV.U32 R14, RZ, RZ, R15 ;  /* 0x000000ffff0e7224 */ /* 0x000fe400078e000f */
[----:B------:R-:W-:-:S06]  /*0970*/  IMAD.HI.U32 R3, R3, R13, R2 ;  /* 0x0000000d03037227 */ /* 0x000fcc00078e0002 */
[----:B------:R-:W-:-:S04]  /*0980*/  IMAD.HI.U32 R3, R3, R14, RZ ;  /* 0x0000000e03037227 */ /* 0x000fc800078e00ff */
[----:B------:R-:W-:Y:S02]  /*0990*/  IMAD R2, R3, R4, R14 ;  /* 0x0000000403027224 */ /* 0x000fe400078e020e */
[----:B------:R-:W-:Y:S02]  /*09a0*/  IMAD R4, R10, UR11, R6 ;  /* 0x0000000b0a047c24 */ /* 0x000fe4000f8e0206 */
[----:B------:R-:W-:Y:S01]  /*09b0*/  IMAD.IADD R10, R7, 0x1, R10 ;  /* 0x00000001070a7824 */ /* 0x000fe200078e020a */
[----:B------:R-:W-:-:S13]  /*09c0*/  ISETP.GT.U32.AND P2, PT, R5, R2, PT ;  /* 0x000000020500720c */ /* 0x000fda0003f44070 */
[----:B------:R-:W-:Y:S02]  /*09d0*/  @!P2 IMAD.IADD R2, R2, 0x1, -R5 ;  /* 0x000000010202a824 */ /* 0x000fe400078e0a05 */
[----:B------:R-:W-:Y:S01]  /*09e0*/  @!P2 VIADD R3, R3, 0x1 ;  /* 0x000000010303a836 */ /* 0x000fe20000000000 */
[----:B------:R-:W-:Y:S02]  /*09f0*/  ISETP.NE.AND P2, PT, R11, RZ, PT ;  /* 0x000000ff0b00720c */ /* 0x000fe40003f45270 */
[----:B------:R-:W-:-:S13]  /*0a00*/  ISETP.GE.U32.AND P1, PT, R2, R5, PT ;  /* 0x000000050200720c */ /* 0x000fda0003f26070 */
[----:B------:R-:W-:Y:S01]  /*0a10*/  @P1 VIADD R3, R3, 0x1 ;  /* 0x0000000103031836 */ /* 0x000fe20000000000 */
[----:B0-----:R-:W-:-:S03]  /*0a20*/  IADD3 R2, P1, PT, R4, UR4, RZ ;  /* 0x0000000404027c10 */ /* 0x001fc6000ff3e0ff */
[----:B------:R-:W-:Y:S01]  /*0a30*/  IMAD.MOV.U32 R5, RZ, RZ, R3 ;  /* 0x000000ffff057224 */ /* 0x000fe200078e0003 */
[----:B------:R-:W-:-:S03]  /*0a40*/  LEA.HI.X.SX32 R3, R4, UR5, 0x1, P1 ;  /* 0x0000000504037c11 */ /* 0x000fc600088f0eff */
[----:B------:R-:W-:Y:S01]  /*0a50*/  @!P0 IMAD.MOV R5, RZ, RZ, -R5 ;  /* 0x000000ffff058224 */ /* 0x000fe200078e0a05 */
[----:B------:R-:W-:Y:S02]  /*0a60*/  @!P2 LOP3.LUT R5, RZ, R11, RZ, 0x33, !PT ;  /* 0x0000000bff05a212 */ /* 0x000fe400078e33ff */
[----:B------:R-:W-:-:S03]  /*0a70*/  ISETP.GE.AND P0, PT, R10, UR10, PT ;  /* 0x0000000a0a007c0c */ /* 0x000fc6000bf06270 */
[----:B------:R1:W-:Y:S10]  /*0a80*/  STG.E.U8 desc[UR6][R2.64], R5 ;  /* 0x0000000502007986 */ /* 0x0003f4000c101106 */
[----:B------:R-:W-:Y:S05]  /*0a90*/  @!P0 BRA `(.L_x_3) ;  /* 0xfffffff400f48947 */ /* 0x000fea000383ffff */
.L_x_1:
[----:B0--34-:R-:W-:Y:S05]  /*0aa0*/  BSYNC.RECONVERGENT B0 ;  /* 0x0000000000007941 */ /* 0x019fea0003800200 */
.L_x_0:
[----:B------:R-:W0:Y:S01]  /*0ab0*/  LDCU UR4, c[0x0][0x390] ;  /* 0x00007200ff0477ac */ /* 0x000e220008000800 */
[----:B------:R-:W-:-:S05]  /*0ac0*/  IMAD.IADD R6, R9, 0x1, R6 ;  /* 0x0000000109067824 */ /* 0x000fca00078e0206 */
[----:B0-----:R-:W-:-:S13]  /*0ad0*/  ISETP.GE.AND P0, PT, R6, UR4, PT ;  /* 0x0000000406007c0c */ /* 0x001fda000bf06270 */
[----:B------:R-:W-:Y:S05]  /*0ae0*/  @!P0 BRA `(.L_x_4) ;  /* 0xfffffff400948947 */ /* 0x000fea000383ffff */
[----:B------:R-:W-:Y:S05]  /*0af0*/  EXIT ;  /* 0x000000000000794d */ /* 0x000fea0003800000 */
.L_x_5:
[----:B------:R-:W-:-:S00]  /*0b00*/  BRA `(.L_x_5) ;  /* 0xfffffffc00fc7947 */ /* 0x000fc0000383ffff */
[----:B------:R-:W-:-:S00]  /*0b10*/  NOP ;  /* 0x0000000000007918 */ /* 0x000fc00000000000 */
        /* <DEDUP_REMOVED lines=14> */
.L_x_6:


//--------------------- .nv.shared.reserved.0     --------------------------
	.section	.nv.shared.reserved.0,"aw",@nobits
	.weak		__nv_reservedSMEM_offset_0_alias
	.size		__nv_reservedSMEM_offset_0_alias, 0, 64
	.other		__nv_reservedSMEM_offset_0_alias,@"STO_CUDA_RESERVED_SHARED STV_DEFAULT"
__nv_reservedSMEM_offset_0_alias:
	.zero		0
	.zero		64


//--------------------- .nv.constant0._Z9imageBlurPhS_ii --------------------------
	.section	.nv.constant0._Z9imageBlurPhS_ii,"a",@progbits
	.sectionflags	@""
	.align	4
.nv.constant0._Z9imageBlurPhS_ii:
	.zero		920


//--------------------- SYMBOLS --------------------------

	.type		.nv.reservedSmem.offset0,@object
	.size		.nv.reservedSmem.offset0,0x4
